//
// Generated by NVIDIA NVVM Compiler
//
// Compiler Build ID: CL-36424714
// Cuda compilation tools, release 13.0, V13.0.88
// Based on NVVM 20.0.0
//

.version 9.0
.target sm_100
.address_size 64

	// .globl	_Z13staticReversePii
.extern .func  (.param .b32 func_retval0) vprintf
(
	.param .b64 vprintf_param_0,
	.param .b64 vprintf_param_1
)
;
.global .align 1 .b8 $str[10] = {115, 91, 37, 100, 93, 61, 37, 100, 10};

.visible .entry _Z13staticReversePii(
	.param .u64 .ptr .align 1 _Z13staticReversePii_param_0,
	.param .u32 _Z13staticReversePii_param_1
)
{
	.local .align 8 .b8 	__local_depot0[8];
	.reg .b64 	%SP;
	.reg .b64 	%SPL;
	.reg .pred 	%p<2>;
	.reg .b32 	%r<5>;
	.reg .b64 	%rd<9>;

	mov.u64 	%SPL, __local_depot0;
	cvta.local.u64 	%SP, %SPL;
	ld.param.u64 	%rd1, [_Z13staticReversePii_param_0];
	mov.u32 	%r1, %tid.x;
	setp.gt.u32 	%p1, %r1, 63;
	@%p1 bra 	$L__BB0_2;
	add.u64 	%rd2, %SP, 0;
	add.u64 	%rd3, %SPL, 0;
	cvta.to.global.u64 	%rd4, %rd1;
	mul.wide.u32 	%rd5, %r1, 4;
	add.s64 	%rd6, %rd4, %rd5;
	ld.global.u32 	%r2, [%rd6];
	st.local.v2.u32 	[%rd3], {%r1, %r2};
	mov.u64 	%rd7, $str;
	cvta.global.u64 	%rd8, %rd7;
	{ // callseq 0, 0
	.param .b64 param0;
	st.param.b64 	[param0], %rd8;
	.param .b64 param1;
	st.param.b64 	[param1], %rd2;
	.param .b32 retval0;
	call.uni (retval0), 
	vprintf, 
	(
	param0, 
	param1
	);
	ld.param.b32 	%r3, [retval0];
	} // callseq 0
$L__BB0_2:
	ret;

}


// ===== COMPILED SASS (sm_100) =====

	.target	sm_100

	.elftype	@"ET_EXEC"


//--------------------- .note.nv.tkinfo           --------------------------
	.section	.note.nv.tkinfo,"",@"SHT_NOTE"
	.sectionflags	@"SHF_NOTE_NV_TKINFO"
	.tkinfo
        /*0018*/ 	.word	0x00000002
        /*0030*/ 	.string	""
        /*0030*/ 	.string	"ptxas"
        /*0030*/ 	.string	"Cuda compilation tools, release 13.0, V13.0.88"
        /*0030*/ 	.string	"Build cuda_13.0.r13.0/compiler.36424714_0"
        /*0030*/ 	.string	"-arch sm_100 -m 64 "



//--------------------- .note.nv.cuinfo           --------------------------
	.section	.note.nv.cuinfo,"",@"SHT_NOTE"
	.sectionflags	@"SHF_NOTE_NV_CUINFO"
        /*0018*/ 	.short	0x0002
        /*001a*/ 	.short	0x0064
        /*001c*/ 	.short	0x0082
	.zero		2


//--------------------- .nv.info                  --------------------------
	.section	.nv.info,"",@"SHT_CUDA_INFO"
	.align	4


	//----- nvinfo : EIATTR_REGCOUNT
	.align		4
        /*0000*/ 	.byte	0x04, 0x2f
        /*0002*/ 	.short	(.L_2 - .L_1)
	.align		4
.L_1:
        /*0004*/ 	.word	index@(_Z13staticReversePii)
        /*0008*/ 	.word	0x00000018


	//----- nvinfo : EIATTR_FRAME_SIZE
	.align		4
.L_2:
        /*000c*/ 	.byte	0x04, 0x11
        /*000e*/ 	.short	(.L_4 - .L_3)
	.align		4
.L_3:
        /*0010*/ 	.word	index@(_Z13staticReversePii)
        /*0014*/ 	.word	0x00000008


	//----- nvinfo : EIATTR_MIN_STACK_SIZE
	.align		4
.L_4:
        /*0018*/ 	.byte	0x04, 0x12
        /*001a*/ 	.short	(.L_6 - .L_5)
	.align		4
.L_5:
        /*001c*/ 	.word	index@(_Z13staticReversePii)
        /*0020*/ 	.word	0x00000008
.L_6:


//--------------------- .nv.compat                --------------------------
	.section	.nv.compat,"",@"SHT_CUDA_COMPAT_INFO"
	.align	4
        /*0000*/ 	.byte	0x02, 0x09, 0x00, 0x00, 0x02, 0x02, 0x01, 0x00, 0x02, 0x05, 0x05, 0x00, 0x03, 0x07, 0x01, 0x01
        /*0010*/ 	.byte	0x02, 0x03, 0x00, 0x00, 0x02, 0x06, 0x01, 0x00, 0x04, 0x0b, 0x08, 0x00, 0x09, 0x00, 0x00, 0x00
        /*0020*/ 	.byte	0x00, 0x00, 0x00, 0x00


//--------------------- .nv.info._Z13staticReversePii --------------------------
	.section	.nv.info._Z13staticReversePii,"",@"SHT_CUDA_INFO"
	.sectionflags	@""
	.align	4


	//----- nvinfo : EIATTR_CUDA_API_VERSION
	.align		4
        /*0000*/ 	.byte	0x04, 0x37
        /*0002*/ 	.short	(.L_8 - .L_7)
.L_7:
        /*0004*/ 	.word	0x00000082


	//----- nvinfo : EIATTR_KPARAM_INFO
	.align		4
.L_8:
        /*0008*/ 	.byte	0x04, 0x17
        /*000a*/ 	.short	(.L_10 - .L_9)
.L_9:
        /*000c*/ 	.word	0x00000000
        /*0010*/ 	.short	0x0001
        /*0012*/ 	.short	0x0008
        /*0014*/ 	.byte	0x00, 0xf0, 0x11, 0x00


	//----- nvinfo : EIATTR_KPARAM_INFO
	.align		4
.L_10:
        /*0018*/ 	.byte	0x04, 0x17
        /*001a*/ 	.short	(.L_12 - .L_11)
.L_11:
        /*001c*/ 	.word	0x00000000
        /*0020*/ 	.short	0x0000
        /*0022*/ 	.short	0x0000
        /*0024*/ 	.byte	0x00, 0xf5, 0x21, 0x00


	//----- nvinfo : EIATTR_SPARSE_MMA_MASK
	.align		4
.L_12:
        /*0028*/ 	.byte	0x03, 0x50
        /*002a*/ 	.short	0x0000


	//----- nvinfo : EIATTR_MAXREG_COUNT
	.align		4
        /*002c*/ 	.byte	0x03, 0x1b
        /*002e*/ 	.short	0x00ff


	//----- nvinfo : EIATTR_EXTERNS
	.align		4
        /*0030*/ 	.byte	0x04, 0x0f
        /*0032*/ 	.short	(.L_14 - .L_13)


	//   ....[0]....
	.align		4
.L_13:
        /*0034*/ 	.word	index@(vprintf)


	//----- nvinfo : EIATTR_MERCURY_ISA_VERSION
	.align		4
.L_14:
        /*0038*/ 	.byte	0x03, 0x5f
        /*003a*/ 	.short	0x0101


	//----- nvinfo : EIATTR_VRC_CTA_INIT_COUNT
	.align		4
        /*003c*/ 	.byte	0x02, 0x4a
	.zero		1
	.zero		1


	//----- nvinfo : EIATTR_SYSCALL_OFFSETS
	.align		4
        /*0040*/ 	.byte	0x04, 0x46
        /*0042*/ 	.short	(.L_16 - .L_15)


	//   ....[0]....
.L_15:
        /*0044*/ 	.word	0x00000140


	//----- nvinfo : EIATTR_EXIT_INSTR_OFFSETS
	.align		4
.L_16:
        /*0048*/ 	.byte	0x04, 0x1c
        /*004a*/ 	.short	(.L_18 - .L_17)


	//   ....[0]....
.L_17:
        /*004c*/ 	.word	0x00000080


	//   ....[1]....
        /*0050*/ 	.word	0x00000150


	//----- nvinfo : EIATTR_CRS_STACK_SIZE
	.align		4
.L_18:
        /*0054*/ 	.byte	0x04, 0x1e
        /*0056*/ 	.short	(.L_20 - .L_19)
.L_19:
        /*0058*/ 	.word	0x00000000


	//----- nvinfo : EIATTR_CBANK_PARAM_SIZE
	.align		4
.L_20:
        /*005c*/ 	.byte	0x03, 0x19
        /*005e*/ 	.short	0x000c


	//----- nvinfo : EIATTR_PARAM_CBANK
	.align		4
        /*0060*/ 	.byte	0x04, 0x0a
        /*0062*/ 	.short	(.L_22 - .L_21)
	.align		4
.L_21:
        /*0064*/ 	.word	index@(.nv.constant0._Z13staticReversePii)
        /*0068*/ 	.short	0x0380
        /*006a*/ 	.short	0x000c


	//----- nvinfo : EIATTR_SW_WAR
	.align		4
.L_22:
        /*006c*/ 	.byte	0x04, 0x36
        /*006e*/ 	.short	(.L_24 - .L_23)
.L_23:
        /*0070*/ 	.word	0x00000008
.L_24:


//--------------------- .nv.callgraph             --------------------------
	.section	.nv.callgraph,"",@"SHT_CUDA_CALLGRAPH"
	.align	4
	.sectionentsize	8
	.align		4
        /*0000*/ 	.word	0x00000000
	.align		4
        /*0004*/ 	.word	0xffffffff
	.align		4
        /*0008*/ 	.word	index@(_Z13staticReversePii)
	.align		4
        /*000c*/ 	.word	index@(vprintf)
	.align		4
        /*0010*/ 	.word	0x00000000
	.align		4
        /*0014*/ 	.word	0xfffffffe
	.align		4
        /*0018*/ 	.word	0x00000000
	.align		4
        /*001c*/ 	.word	0xfffffffd
	.align		4
        /*0020*/ 	.word	0x00000000
	.align		4
        /*0024*/ 	.word	0xfffffffc


//--------------------- .nv.constant4             --------------------------
	.section	.nv.constant4,"a",@progbits
	.align	8
	.align		8
.nv.constant4:
        /*0000*/ 	.dword	vprintf
	.align		8
        /*0008*/ 	.dword	$str


//--------------------- .text._Z13staticReversePii --------------------------
	.section	.text._Z13staticReversePii,"ax",@progbits
	.align	128
        .global         _Z13staticReversePii
        .type           _Z13staticReversePii,@function
        .size           _Z13staticReversePii,(.L_x_2 - _Z13staticReversePii)
        .other          _Z13staticReversePii,@"STO_CUDA_ENTRY STV_DEFAULT"
_Z13staticReversePii:
.text._Z13staticReversePii:
[----:B------:R-:W0:Y:S01]  /*0000*/  LDC R1, c[0x0][0x37c] ;  /* 0x0000df00ff017b82 */ /* 0x000e220000000800 */
[----:B------:R-:W1:Y:S01]  /*0010*/  S2R R10, SR_TID.X ;  /* 0x00000000000a7919 */ /* 0x000e620000002100 */
[----:B------:R-:W2:Y:S01]  /*0020*/  LDCU UR4, c[0x0][0x2f8] ;  /* 0x00005f00ff0477ac */ /* 0x000ea20008000800 */
[----:B0-----:R-:W-:Y:S01]  /*0030*/  VIADD R1, R1, 0xfffffff8 ;  /* 0xfffffff801017836 */ /* 0x001fe20000000000 */
[----:B------:R-:W0:Y:S04]  /*0040*/  LDCU UR5, c[0x0][0x2fc] ;  /* 0x00005f80ff0577ac */ /* 0x000e280008000800 */
[----:B--2---:R-:W-:-:S05]  /*0050*/  IADD3 R6, P1, PT, R1, UR4, RZ ;  /* 0x0000000401067c10 */ /* 0x004fca000ff3e0ff */
[----:B0-----:R-:W-:Y:S01]  /*0060*/  IMAD.X R7, RZ, RZ, UR5, P1 ;  /* 0x00000005ff077e24 */ /* 0x001fe200088e06ff */
[----:B-1----:R-:W-:-:S13]  /*0070*/  ISETP.GT.U32.AND P0, PT, R10, 0x3f, PT ;  /* 0x0000003f0a00780c */ /* 0x002fda0003f04070 */
[----:B------:R-:W-:Y:S05]  /*0080*/  @P0 EXIT ;  /* 0x000000000000094d */ /* 0x000fea0003800000 */
[----:B------:R-:W0:Y:S01]  /*0090*/  LDC.64 R2, c[0x0][0x380] ;  /* 0x0000e000ff027b82 */ /* 0x000e220000000a00 */
[----:B------:R-:W1:Y:S01]  /*00a0*/  LDCU.64 UR4, c[0x0][0x358] ;  /* 0x00006b00ff0477ac */ /* 0x000e620008000a00 */
[----:B0-----:R-:W-:-:S05]  /*00b0*/  IMAD.WIDE.U32 R2, R10, 0x4, R2 ;  /* 0x000000040a027825 */ /* 0x001fca00078e0002 */
[----:B-1----:R-:W2:Y:S01]  /*00c0*/  LDG.E R11, desc[UR4][R2.64] ;  /* 0x00000004020b7981 */ /* 0x002ea2000c1e1900 */
[----:B------:R-:W-:Y:S01]  /*00d0*/  MOV R0, 0x0 ;  /* 0x0000000000007802 */ /* 0x000fe20000000f00 */
[----:B------:R-:W0:Y:S03]  /*00e0*/  LDCU.64 UR4, c[0x4][0x8] ;  /* 0x01000100ff0477ac */ /* 0x000e260008000a00 */
[----:B------:R1:W3:Y:S01]  /*00f0*/  LDC.64 R8, c[0x4][R0] ;  /* 0x0100000000087b82 */ /* 0x0002e20000000a00 */
[----:B0-----:R-:W-:Y:S01]  /*0100*/  MOV R4, UR4 ;  /* 0x0000000400047c02 */ /* 0x001fe20008000f00 */
[----:B------:R-:W-:Y:S01]  /*0110*/  IMAD.U32 R5, RZ, RZ, UR5 ;  /* 0x00000005ff057e24 */ /* 0x000fe2000f8e00ff */
[----:B--23--:R1:W-:Y:S06]  /*0120*/  STL.64 [R1], R10 ;  /* 0x0000000a01007387 */ /* 0x00c3ec0000100a00 */
[----:B------:R-:W-:-:S07]  /*0130*/  LEPC R20, `(.L_x_0) ;  /* 0x000000001014794e */ /* 0x000fce0000000000 */
[----:B-1----:R-:W-:Y:S05]  /*0140*/  CALL.ABS.NOINC R8 ;  /* 0x0000000008007343 */ /* 0x002fea0003c00000 */
.L_x_0:
[----:B------:R-:W-:Y:S05]  /*0150*/  EXIT ;  /* 0x000000000000794d */ /* 0x000fea0003800000 */
.L_x_1:
[----:B------:R-:W-:-:S00]  /*0160*/  BRA `(.L_x_1) ;  /* 0xfffffffc00fc7947 */ /* 0x000fc0000383ffff */
[----:B------:R-:W-:-:S00]  /*0170*/  NOP ;  /* 0x0000000000007918 */ /* 0x000fc00000000000 */
        /* <DEDUP_REMOVED lines=8> */
.L_x_2:


//--------------------- .nv.global.init           --------------------------
	.section	.nv.global.init,"aw",@progbits
.nv.global.init:
	.type		$str,@object
	.size		$str,(.L_0 - $str)
$str:
        /*0000*/ 	.byte	0x73, 0x5b, 0x25, 0x64, 0x5d, 0x3d, 0x25, 0x64, 0x0a, 0x00
.L_0:


//--------------------- .nv.shared.reserved.0     --------------------------
	.section	.nv.shared.reserved.0,"aw",@nobits
	.weak		__nv_reservedSMEM_offset_0_alias
	.size		__nv_reservedSMEM_offset_0_alias, 0, 64
	.other		__nv_reservedSMEM_offset_0_alias,@"STO_CUDA_RESERVED_SHARED STV_DEFAULT"
__nv_reservedSMEM_offset_0_alias:
	.zero		0
	.zero		64


//--------------------- .nv.constant0._Z13staticReversePii --------------------------
	.section	.nv.constant0._Z13staticReversePii,"a",@progbits
	.sectionflags	@""
	.align	4
.nv.constant0._Z13staticReversePii:
	.zero		908


//--------------------- SYMBOLS --------------------------

	.type		.nv.reservedSmem.offset0,@object
	.size		.nv.reservedSmem.offset0,0x4
	.type		vprintf,@function
